	.headerflags	@"EF_CUDA_TEXMODE_UNIFIED EF_CUDA_64BIT_ADDRESS EF_CUDA_ACCELERATORS EF_CUDA_SM90 EF_CUDA_VIRTUAL_SM(EF_CUDA_SM90)"
	.elftype	@"ET_EXEC"


//--------------------- .nv.info                  --------------------------
	.section	.nv.info,"",@"SHT_CUDA_INFO"
	.align	4


	//----- nvinfo : EIATTR_REGCOUNT
	.align		4
        /*0000*/ 	.byte	0x04, 0x2f
        /*0002*/ 	.short	(.L_1 - .L_0)
	.align		4
.L_0:
        /*0004*/ 	.word	index@(triton_per_fused_mean_29)
        /*0008*/ 	.word	0x0000000f


	//----- nvinfo : EIATTR_MIN_STACK_SIZE
	.align		4
.L_1:
        /*000c*/ 	.byte	0x04, 0x12
        /*000e*/ 	.short	(.L_3 - .L_2)
	.align		4
.L_2:
        /*0010*/ 	.word	index@(triton_per_fused_mean_29)
        /*0014*/ 	.word	0x00000000


	//----- nvinfo : EIATTR_FRAME_SIZE
	.align		4
.L_3:
        /*0018*/ 	.byte	0x04, 0x11
        /*001a*/ 	.short	(.L_5 - .L_4)
	.align		4
.L_4:
        /*001c*/ 	.word	index@(triton_per_fused_mean_29)
        /*0020*/ 	.word	0x00000000


	//----- nvinfo : EIATTR_MIN_STACK_SIZE
	.align		4
.L_5:
        /*0024*/ 	.byte	0x04, 0x12
        /*0026*/ 	.short	(.L_7 - .L_6)
	.align		4
.L_6:
        /*0028*/ 	.word	index@(triton_per_fused_mean_29)
        /*002c*/ 	.word	0x00000000
.L_7:


//--------------------- .nv.info.triton_per_fused_mean_29 --------------------------
	.section	.nv.info.triton_per_fused_mean_29,"",@"SHT_CUDA_INFO"
	.sectionflags	@""
	.align	4


	//----- nvinfo : EIATTR_CUDA_API_VERSION
	.align		4
        /*0000*/ 	.byte	0x04, 0x37
        /*0002*/ 	.short	(.L_9 - .L_8)
.L_8:
        /*0004*/ 	.word	0x0000007c


	//----- nvinfo : EIATTR_KPARAM_INFO
	.align		4
.L_9:
        /*0008*/ 	.byte	0x04, 0x17
        /*000a*/ 	.short	(.L_11 - .L_10)
.L_10:
        /*000c*/ 	.word	0x00000000
        /*0010*/ 	.short	0x0003
        /*0012*/ 	.short	0x0014
        /*0014*/ 	.byte	0x00, 0xf0, 0x11, 0x00


	//----- nvinfo : EIATTR_KPARAM_INFO
	.align		4
.L_11:
        /*0018*/ 	.byte	0x04, 0x17
        /*001a*/ 	.short	(.L_13 - .L_12)
.L_12:
        /*001c*/ 	.word	0x00000000
        /*0020*/ 	.short	0x0002
        /*0022*/ 	.short	0x0010
        /*0024*/ 	.byte	0x00, 0xf0, 0x11, 0x00


	//----- nvinfo : EIATTR_KPARAM_INFO
	.align		4
.L_13:
        /*0028*/ 	.byte	0x04, 0x17
        /*002a*/ 	.short	(.L_15 - .L_14)
.L_14:
        /*002c*/ 	.word	0x00000000
        /*0030*/ 	.short	0x0001
        /*0032*/ 	.short	0x0008
        /*0034*/ 	.byte	0x00, 0xf4, 0x21, 0x00


	//----- nvinfo : EIATTR_KPARAM_INFO
	.align		4
.L_15:
        /*0038*/ 	.byte	0x04, 0x17
        /*003a*/ 	.short	(.L_17 - .L_16)
.L_16:
        /*003c*/ 	.word	0x00000000
        /*0040*/ 	.short	0x0000
        /*0042*/ 	.short	0x0000
        /*0044*/ 	.byte	0x00, 0xf4, 0x21, 0x00


	//----- nvinfo : EIATTR_SPARSE_MMA_MASK
	.align		4
.L_17:
        /*0048*/ 	.byte	0x03, 0x50
        /*004a*/ 	.short	0x0000


	//----- nvinfo : EIATTR_MAXREG_COUNT
	.align		4
        /*004c*/ 	.byte	0x03, 0x1b
        /*004e*/ 	.short	0x00ff


	//----- nvinfo : EIATTR_COOP_GROUP_MASK_REGIDS
	.align		4
        /*0050*/ 	.byte	0x04, 0x29
        /*0052*/ 	.short	(.L_19 - .L_18)


	//   ....[0]....
.L_18:
        /*0054*/ 	.word	0xffffffff


	//   ....[1]....
        /*0058*/ 	.word	0xffffffff


	//   ....[2]....
        /*005c*/ 	.word	0xffffffff


	//   ....[3]....
        /*0060*/ 	.word	0xffffffff


	//----- nvinfo : EIATTR_COOP_GROUP_INSTR_OFFSETS
	.align		4
.L_19:
        /*0064*/ 	.byte	0x04, 0x28
        /*0066*/ 	.short	(.L_21 - .L_20)


	//   ....[0]....
.L_20:
        /*0068*/ 	.word	0x00000150


	//   ....[1]....
        /*006c*/ 	.word	0x00000180


	//   ....[2]....
        /*0070*/ 	.word	0x000001b0


	//   ....[3]....
        /*0074*/ 	.word	0x000001e0


	//----- nvinfo : EIATTR_EXIT_INSTR_OFFSETS
	.align		4
.L_21:
        /*0078*/ 	.byte	0x04, 0x1c
        /*007a*/ 	.short	(.L_23 - .L_22)


	//   ....[0]....
.L_22:
        /*007c*/ 	.word	0x00000200


	//   ....[1]....
        /*0080*/ 	.word	0x00000230


	//----- nvinfo : EIATTR_REQNTID
	.align		4
.L_23:
        /*0084*/ 	.byte	0x04, 0x10
        /*0086*/ 	.short	(.L_25 - .L_24)
.L_24:
        /*0088*/ 	.word	0x00000040
        /*008c*/ 	.word	0x00000001
        /*0090*/ 	.word	0x00000001


	//----- nvinfo : EIATTR_CBANK_PARAM_SIZE
	.align		4
.L_25:
        /*0094*/ 	.byte	0x03, 0x19
        /*0096*/ 	.short	0x0018


	//----- nvinfo : EIATTR_PARAM_CBANK
	.align		4
        /*0098*/ 	.byte	0x04, 0x0a
        /*009a*/ 	.short	(.L_27 - .L_26)
	.align		4
.L_26:
        /*009c*/ 	.word	index@(.nv.constant0.triton_per_fused_mean_29)
        /*00a0*/ 	.short	0x0210
        /*00a2*/ 	.short	0x0018


	//----- nvinfo : EIATTR_SW_WAR
	.align		4
.L_27:
        /*00a4*/ 	.byte	0x04, 0x36
        /*00a6*/ 	.short	(.L_29 - .L_28)
.L_28:
        /*00a8*/ 	.word	0x00000008
.L_29:


//--------------------- .nv.callgraph             --------------------------
	.section	.nv.callgraph,"",@"SHT_CUDA_CALLGRAPH"
	.align	4
	.sectionentsize	8
	.align		4
        /*0000*/ 	.word	0x00000000
	.align		4
        /*0004*/ 	.word	0xffffffff
	.align		4
        /*0008*/ 	.word	0x00000000
	.align		4
        /*000c*/ 	.word	0xfffffffe
	.align		4
        /*0010*/ 	.word	0x00000000
	.align		4
        /*0014*/ 	.word	0xfffffffd
	.align		4
        /*0018*/ 	.word	0x00000000
	.align		4
        /*001c*/ 	.word	0xfffffffc


//--------------------- .text.triton_per_fused_mean_29 --------------------------
	.section	.text.triton_per_fused_mean_29,"ax",@progbits
	.sectionflags	@"SHF_BARRIERS=1"
	.align	128
        .global         triton_per_fused_mean_29
        .type           triton_per_fused_mean_29,@function
        .size           triton_per_fused_mean_29,(.L_x_1 - triton_per_fused_mean_29)
        .other          triton_per_fused_mean_29,@"STO_CUDA_ENTRY STV_DEFAULT"
triton_per_fused_mean_29:
.text.triton_per_fused_mean_29:
[----:B------:R-:W0:Y:S02]  /*0000*/  LDC R1, c[0x0][0x28] ;  /* 0x00000a00ff017b82 */ /* 0x000e240000000800 */
[----:B------:R-:W1:Y:S01]  /*0010*/  S2R R3, SR_CTAID.X ;  /* 0x0000000000037919 */ /* 0x000e620000002500 */
[----:B------:R-:W-:Y:S01]  /*0020*/  HFMA2.MMA R2, -RZ, RZ, 0, 0 ;  /* 0x00000000ff027435 */ /* 0x000fe200000001ff */
[----:B------:R-:W2:Y:S01]  /*0030*/  LDC.64 R4, c[0x0][0x218] ;  /* 0x00008600ff047b82 */ /* 0x000ea20000000a00 */
[----:B------:R-:W-:Y:S01]  /*0040*/  ULDC.64 UR4, c[0x0][0x208] ;  /* 0x0000820000047ab9 */ /* 0x000fe20000000a00 */
[----:B------:R-:W3:Y:S07]  /*0050*/  S2R R12, SR_TID.X ;  /* 0x00000000000c7919 */ /* 0x000eee0000002100 */
[C---:B-1----:R-:W-:Y:S01]  /*0060*/  IMAD.HI R0, R3.reuse, -0x77777777, R2 ;  /* 0x8888888903007827 */ /* 0x042fe200078e0202 */
[----:B------:R-:W-:-:S04]  /*0070*/  ISETP.GE.AND P0, PT, R3, 0x1e0, PT ;  /* 0x000001e00300780c */ /* 0x000fc80003f06270 */
[----:B------:R-:W-:-:S04]  /*0080*/  SHF.R.U32.HI R7, RZ, 0x1f, R0 ;  /* 0x0000001fff077819 */ /* 0x000fc80000011600 */
[----:B------:R-:W-:Y:S02]  /*0090*/  LEA.HI.SX32 R7, R0, R7, 0x1a ;  /* 0x0000000700077211 */ /* 0x000fe400078fd2ff */
[----:B---3--:R-:W-:-:S03]  /*00a0*/  LOP3.LUT R0, R12, 0xf, RZ, 0xc0, !PT ;  /* 0x0000000f0c007812 */ /* 0x008fc600078ec0ff */
[----:B------:R-:W-:-:S04]  /*00b0*/  IMAD R9, R7, -0x78, R3 ;  /* 0xffffff8807097824 */ /* 0x000fc800078e0203 */
[----:B------:R-:W-:-:S04]  /*00c0*/  IMAD R0, R0, 0x78, R9 ;  /* 0x0000007800007824 */ /* 0x000fc800078e0209 */
[----:B------:R-:W-:Y:S01]  /*00d0*/  IMAD R7, R7, 0x780, R0 ;  /* 0x0000078007077824 */ /* 0x000fe200078e0200 */
[----:B------:R-:W-:-:S03]  /*00e0*/  MOV R0, RZ ;  /* 0x000000ff00007202 */ /* 0x000fc60000000f00 */
[----:B--2---:R-:W-:-:S05]  /*00f0*/  IMAD.WIDE R4, R7, 0x4, R4 ;  /* 0x0000000407047825 */ /* 0x004fca00078e0204 */
[----:B------:R-:W2:Y:S01]  /*0100*/  @!P0 LDG.E R0, desc[UR4][R4.64] ;  /* 0x0000000404008981 */ /* 0x000ea2000c1e1900 */
[----:B------:R-:W-:Y:S01]  /*0110*/  BAR.SYNC.DEFER_BLOCKING 0x0 ;  /* 0x0000000000007b1d */ /* 0x000fe20000010000 */
[----:B--2---:R-:W-:-:S04]  /*0120*/  SEL R0, R0, RZ, !P0 ;  /* 0x000000ff00007207 */ /* 0x004fc80004000000 */
[----:B------:R-:W-:Y:S02]  /*0130*/  FSEL R0, R0, RZ, !P0 ;  /* 0x000000ff00007208 */ /* 0x000fe40004000000 */
[----:B------:R-:W-:-:S03]  /*0140*/  LOP3.LUT P0, RZ, R12, 0x3f, RZ, 0xc0, !PT ;  /* 0x0000003f0cff7812 */ /* 0x000fc6000780c0ff */
[----:B------:R-:W1:Y:S01]  /*0150*/  SHFL.BFLY PT, R7, R0, 0x8, 0x1f ;  /* 0x0d001f0000077f89 */ /* 0x000e6200000e0000 */
[----:B------:R-:W-:Y:S01]  /*0160*/  ISETP.LT.AND P0, PT, R3, 0x1e0, !P0 ;  /* 0x000001e00300780c */ /* 0x000fe20004701270 */
[----:B-1----:R-:W-:-:S05]  /*0170*/  FADD R8, R0, R7 ;  /* 0x0000000700087221 */ /* 0x002fca0000000000 */
[----:B------:R-:W1:Y:S02]  /*0180*/  SHFL.BFLY PT, R7, R8, 0x4, 0x1f ;  /* 0x0c801f0008077f89 */ /* 0x000e6400000e0000 */
[----:B-1----:R-:W-:Y:S02]  /*0190*/  FADD R9, R8, R7 ;  /* 0x0000000708097221 */ /* 0x002fe40000000000 */
[----:B------:R-:W1:Y:S03]  /*01a0*/  LDC.64 R6, c[0x0][0x210] ;  /* 0x00008400ff067b82 */ /* 0x000e660000000a00 */
[----:B------:R-:W2:Y:S02]  /*01b0*/  SHFL.BFLY PT, R2, R9, 0x2, 0x1f ;  /* 0x0c401f0009027f89 */ /* 0x000ea400000e0000 */
[----:B--2---:R-:W-:Y:S01]  /*01c0*/  FADD R10, R9, R2 ;  /* 0x00000002090a7221 */ /* 0x004fe20000000000 */
[----:B-1----:R-:W-:-:S04]  /*01d0*/  IMAD.WIDE R2, R3, 0x4, R6 ;  /* 0x0000000403027825 */ /* 0x002fc800078e0206 */
[----:B------:R-:W1:Y:S02]  /*01e0*/  SHFL.BFLY PT, R11, R10, 0x1, 0x1f ;  /* 0x0c201f000a0b7f89 */ /* 0x000e6400000e0000 */
[----:B-1----:R-:W-:Y:S01]  /*01f0*/  FADD R11, R10, R11 ;  /* 0x0000000b0a0b7221 */ /* 0x002fe20000000000 */
[----:B------:R-:W-:Y:S06]  /*0200*/  @!P0 EXIT ;  /* 0x000000000000894d */ /* 0x000fec0003800000 */
[----:B------:R-:W-:-:S05]  /*0210*/  FMUL R11, R11, 0.0625 ;  /* 0x3d8000000b0b7820 */ /* 0x000fca0000400000 */
[----:B------:R-:W-:Y:S01]  /*0220*/  STG.E desc[UR4][R2.64], R11 ;  /* 0x0000000b02007986 */ /* 0x000fe2000c101904 */
[----:B------:R-:W-:Y:S05]  /*0230*/  EXIT ;  /* 0x000000000000794d */ /* 0x000fea0003800000 */
.L_x_0:
[----:B------:R-:W-:-:S00]  /*0240*/  BRA `(.L_x_0) ;  /* 0xfffffffc00fc7947 */ /* 0x000fc0000383ffff */
[----:B------:R-:W-:-:S00]  /*0250*/  NOP ;  /* 0x0000000000007918 */ /* 0x000fc00000000000 */
        /* <DEDUP_REMOVED lines=10> */
.L_x_1:


//--------------------- .nv.constant0.triton_per_fused_mean_29 --------------------------
	.section	.nv.constant0.triton_per_fused_mean_29,"a",@progbits
	.sectionflags	@""
	.align	4
.nv.constant0.triton_per_fused_mean_29:
	.zero		552
